//
// Generated by NVIDIA NVVM Compiler
//
// Compiler Build ID: CL-36424714
// Cuda compilation tools, release 13.0, V13.0.88
// Based on NVVM 20.0.0
//

.version 9.0
.target sm_100
.address_size 64

	// .globl	_Z9test_lop3PjS_S_S_

.visible .entry _Z9test_lop3PjS_S_S_(
	.param .u64 .ptr .align 1 _Z9test_lop3PjS_S_S__param_0,
	.param .u64 .ptr .align 1 _Z9test_lop3PjS_S_S__param_1,
	.param .u64 .ptr .align 1 _Z9test_lop3PjS_S_S__param_2,
	.param .u64 .ptr .align 1 _Z9test_lop3PjS_S_S__param_3
)
{
	.reg .b32 	%r<5>;
	.reg .b64 	%rd<9>;

	ld.param.u64 	%rd1, [_Z9test_lop3PjS_S_S__param_0];
	ld.param.u64 	%rd2, [_Z9test_lop3PjS_S_S__param_1];
	ld.param.u64 	%rd3, [_Z9test_lop3PjS_S_S__param_2];
	ld.param.u64 	%rd4, [_Z9test_lop3PjS_S_S__param_3];
	cvta.to.global.u64 	%rd5, %rd4;
	cvta.to.global.u64 	%rd6, %rd3;
	cvta.to.global.u64 	%rd7, %rd2;
	cvta.to.global.u64 	%rd8, %rd1;
	ld.global.u32 	%r2, [%rd8];
	ld.global.u32 	%r3, [%rd7];
	ld.global.u32 	%r4, [%rd6];
	// begin inline asm
	lop3.b32 %r1, %r2, %r3, %r4, 0xff;
	// end inline asm
	st.global.u32 	[%rd5], %r1;
	ret;

}


// ===== COMPILED SASS (sm_100) =====

	.target	sm_100

	.elftype	@"ET_EXEC"


//--------------------- .note.nv.tkinfo           --------------------------
	.section	.note.nv.tkinfo,"",@"SHT_NOTE"
	.sectionflags	@"SHF_NOTE_NV_TKINFO"
	.tkinfo
        /*0018*/ 	.word	0x00000002
        /*0030*/ 	.string	""
        /*0030*/ 	.string	"ptxas"
        /*0030*/ 	.string	"Cuda compilation tools, release 13.0, V13.0.88"
        /*0030*/ 	.string	"Build cuda_13.0.r13.0/compiler.36424714_0"
        /*0030*/ 	.string	"-arch sm_100 -m 64 "



//--------------------- .note.nv.cuinfo           --------------------------
	.section	.note.nv.cuinfo,"",@"SHT_NOTE"
	.sectionflags	@"SHF_NOTE_NV_CUINFO"
        /*0018*/ 	.short	0x0002
        /*001a*/ 	.short	0x0064
        /*001c*/ 	.short	0x0082
	.zero		2


//--------------------- .nv.info                  --------------------------
	.section	.nv.info,"",@"SHT_CUDA_INFO"
	.align	4


	//----- nvinfo : EIATTR_REGCOUNT
	.align		4
        /*0000*/ 	.byte	0x04, 0x2f
        /*0002*/ 	.short	(.L_1 - .L_0)
	.align		4
.L_0:
        /*0004*/ 	.word	index@(_Z9test_lop3PjS_S_S_)
        /*0008*/ 	.word	0x0000000e


	//----- nvinfo : EIATTR_FRAME_SIZE
	.align		4
.L_1:
        /*000c*/ 	.byte	0x04, 0x11
        /*000e*/ 	.short	(.L_3 - .L_2)
	.align		4
.L_2:
        /*0010*/ 	.word	index@(_Z9test_lop3PjS_S_S_)
        /*0014*/ 	.word	0x00000000


	//----- nvinfo : EIATTR_MIN_STACK_SIZE
	.align		4
.L_3:
        /*0018*/ 	.byte	0x04, 0x12
        /*001a*/ 	.short	(.L_5 - .L_4)
	.align		4
.L_4:
        /*001c*/ 	.word	index@(_Z9test_lop3PjS_S_S_)
        /*0020*/ 	.word	0x00000000
.L_5:


//--------------------- .nv.compat                --------------------------
	.section	.nv.compat,"",@"SHT_CUDA_COMPAT_INFO"
	.align	4
        /*0000*/ 	.byte	0x02, 0x09, 0x00, 0x00, 0x02, 0x02, 0x01, 0x00, 0x02, 0x05, 0x05, 0x00, 0x03, 0x07, 0x01, 0x01
        /*0010*/ 	.byte	0x02, 0x03, 0x00, 0x00, 0x02, 0x06, 0x01, 0x00, 0x04, 0x0b, 0x08, 0x00, 0x09, 0x00, 0x00, 0x00
        /*0020*/ 	.byte	0x00, 0x00, 0x00, 0x00


//--------------------- .nv.info._Z9test_lop3PjS_S_S_ --------------------------
	.section	.nv.info._Z9test_lop3PjS_S_S_,"",@"SHT_CUDA_INFO"
	.sectionflags	@""
	.align	4


	//----- nvinfo : EIATTR_CUDA_API_VERSION
	.align		4
        /*0000*/ 	.byte	0x04, 0x37
        /*0002*/ 	.short	(.L_7 - .L_6)
.L_6:
        /*0004*/ 	.word	0x00000082


	//----- nvinfo : EIATTR_KPARAM_INFO
	.align		4
.L_7:
        /*0008*/ 	.byte	0x04, 0x17
        /*000a*/ 	.short	(.L_9 - .L_8)
.L_8:
        /*000c*/ 	.word	0x00000000
        /*0010*/ 	.short	0x0003
        /*0012*/ 	.short	0x0018
        /*0014*/ 	.byte	0x00, 0xf5, 0x21, 0x00


	//----- nvinfo : EIATTR_KPARAM_INFO
	.align		4
.L_9:
        /*0018*/ 	.byte	0x04, 0x17
        /*001a*/ 	.short	(.L_11 - .L_10)
.L_10:
        /*001c*/ 	.word	0x00000000
        /*0020*/ 	.short	0x0002
        /*0022*/ 	.short	0x0010
        /*0024*/ 	.byte	0x00, 0xf5, 0x21, 0x00


	//----- nvinfo : EIATTR_KPARAM_INFO
	.align		4
.L_11:
        /*0028*/ 	.byte	0x04, 0x17
        /*002a*/ 	.short	(.L_13 - .L_12)
.L_12:
        /*002c*/ 	.word	0x00000000
        /*0030*/ 	.short	0x0001
        /*0032*/ 	.short	0x0008
        /*0034*/ 	.byte	0x00, 0xf5, 0x21, 0x00


	//----- nvinfo : EIATTR_KPARAM_INFO
	.align		4
.L_13:
        /*0038*/ 	.byte	0x04, 0x17
        /*003a*/ 	.short	(.L_15 - .L_14)
.L_14:
        /*003c*/ 	.word	0x00000000
        /*0040*/ 	.short	0x0000
        /*0042*/ 	.short	0x0000
        /*0044*/ 	.byte	0x00, 0xf5, 0x21, 0x00


	//----- nvinfo : EIATTR_SPARSE_MMA_MASK
	.align		4
.L_15:
        /*0048*/ 	.byte	0x03, 0x50
        /*004a*/ 	.short	0x0000


	//----- nvinfo : EIATTR_MAXREG_COUNT
	.align		4
        /*004c*/ 	.byte	0x03, 0x1b
        /*004e*/ 	.short	0x00ff


	//----- nvinfo : EIATTR_MERCURY_ISA_VERSION
	.align		4
        /*0050*/ 	.byte	0x03, 0x5f
        /*0052*/ 	.short	0x0101


	//----- nvinfo : EIATTR_VRC_CTA_INIT_COUNT
	.align		4
        /*0054*/ 	.byte	0x02, 0x4a
	.zero		1
	.zero		1


	//----- nvinfo : EIATTR_EXIT_INSTR_OFFSETS
	.align		4
        /*0058*/ 	.byte	0x04, 0x1c
        /*005a*/ 	.short	(.L_17 - .L_16)


	//   ....[0]....
.L_16:
        /*005c*/ 	.word	0x000000b0


	//----- nvinfo : EIATTR_CBANK_PARAM_SIZE
	.align		4
.L_17:
        /*0060*/ 	.byte	0x03, 0x19
        /*0062*/ 	.short	0x0020


	//----- nvinfo : EIATTR_PARAM_CBANK
	.align		4
        /*0064*/ 	.byte	0x04, 0x0a
        /*0066*/ 	.short	(.L_19 - .L_18)
	.align		4
.L_18:
        /*0068*/ 	.word	index@(.nv.constant0._Z9test_lop3PjS_S_S_)
        /*006c*/ 	.short	0x0380
        /*006e*/ 	.short	0x0020


	//----- nvinfo : EIATTR_SW_WAR
	.align		4
.L_19:
        /*0070*/ 	.byte	0x04, 0x36
        /*0072*/ 	.short	(.L_21 - .L_20)
.L_20:
        /*0074*/ 	.word	0x00000008
.L_21:


//--------------------- .nv.callgraph             --------------------------
	.section	.nv.callgraph,"",@"SHT_CUDA_CALLGRAPH"
	.align	4
	.sectionentsize	8
	.align		4
        /*0000*/ 	.word	0x00000000
	.align		4
        /*0004*/ 	.word	0xffffffff
	.align		4
        /*0008*/ 	.word	0x00000000
	.align		4
        /*000c*/ 	.word	0xfffffffe
	.align		4
        /*0010*/ 	.word	0x00000000
	.align		4
        /*0014*/ 	.word	0xfffffffd
	.align		4
        /*0018*/ 	.word	0x00000000
	.align		4
        /*001c*/ 	.word	0xfffffffc


//--------------------- .text._Z9test_lop3PjS_S_S_ --------------------------
	.section	.text._Z9test_lop3PjS_S_S_,"ax",@progbits
	.align	128
        .global         _Z9test_lop3PjS_S_S_
        .type           _Z9test_lop3PjS_S_S_,@function
        .size           _Z9test_lop3PjS_S_S_,(.L_x_1 - _Z9test_lop3PjS_S_S_)
        .other          _Z9test_lop3PjS_S_S_,@"STO_CUDA_ENTRY STV_DEFAULT"
_Z9test_lop3PjS_S_S_:
.text._Z9test_lop3PjS_S_S_:
[----:B------:R-:W-:Y:S08]  /*0000*/  LDC R1, c[0x0][0x37c] ;  /* 0x0000df00ff017b82 */ /* 0x000ff00000000800 */
[----:B------:R-:W0:Y:S01]  /*0010*/  LDC.64 R2, c[0x0][0x380] ;  /* 0x0000e000ff027b82 */ /* 0x000e220000000a00 */
[----:B------:R-:W0:Y:S07]  /*0020*/  LDCU.64 UR4, c[0x0][0x358] ;  /* 0x00006b00ff0477ac */ /* 0x000e2e0008000a00 */
[----:B------:R-:W1:Y:S08]  /*0030*/  LDC.64 R4, c[0x0][0x388] ;  /* 0x0000e200ff047b82 */ /* 0x000e700000000a00 */
[----:B------:R-:W2:Y:S01]  /*0040*/  LDC.64 R6, c[0x0][0x390] ;  /* 0x0000e400ff067b82 */ /* 0x000ea20000000a00 */
[----:B0-----:R-:W3:Y:S04]  /*0050*/  LDG.E R2, desc[UR4][R2.64] ;  /* 0x0000000402027981 */ /* 0x001ee8000c1e1900 */
[----:B-1----:R-:W3:Y:S04]  /*0060*/  LDG.E R5, desc[UR4][R4.64] ;  /* 0x0000000404057981 */ /* 0x002ee8000c1e1900 */
[----:B--2---:R-:W3:Y:S01]  /*0070*/  LDG.E R6, desc[UR4][R6.64] ;  /* 0x0000000406067981 */ /* 0x004ee2000c1e1900 */
[----:B------:R-:W0:Y:S01]  /*0080*/  LDC.64 R8, c[0x0][0x398] ;  /* 0x0000e600ff087b82 */ /* 0x000e220000000a00 */
[----:B---3--:R-:W-:-:S05]  /*0090*/  LOP3.LUT R11, R2, R5, R6, 0xff, !PT ;  /* 0x00000005020b7212 */ /* 0x008fca00078eff06 */
[----:B0-----:R-:W-:Y:S01]  /*00a0*/  STG.E desc[UR4][R8.64], R11 ;  /* 0x0000000b08007986 */ /* 0x001fe2000c101904 */
[----:B------:R-:W-:Y:S05]  /*00b0*/  EXIT ;  /* 0x000000000000794d */ /* 0x000fea0003800000 */
.L_x_0:
[----:B------:R-:W-:-:S00]  /*00c0*/  BRA `(.L_x_0) ;  /* 0xfffffffc00fc7947 */ /* 0x000fc0000383ffff */
[----:B------:R-:W-:-:S00]  /*00d0*/  NOP ;  /* 0x0000000000007918 */ /* 0x000fc00000000000 */
        /* <DEDUP_REMOVED lines=10> */
.L_x_1:


//--------------------- .nv.shared.reserved.0     --------------------------
	.section	.nv.shared.reserved.0,"aw",@nobits
	.weak		__nv_reservedSMEM_offset_0_alias
	.size		__nv_reservedSMEM_offset_0_alias, 0, 64
	.other		__nv_reservedSMEM_offset_0_alias,@"STO_CUDA_RESERVED_SHARED STV_DEFAULT"
__nv_reservedSMEM_offset_0_alias:
	.zero		0
	.zero		64


//--------------------- .nv.constant0._Z9test_lop3PjS_S_S_ --------------------------
	.section	.nv.constant0._Z9test_lop3PjS_S_S_,"a",@progbits
	.sectionflags	@""
	.align	4
.nv.constant0._Z9test_lop3PjS_S_S_:
	.zero		928


//--------------------- SYMBOLS --------------------------

	.type		.nv.reservedSmem.offset0,@object
	.size		.nv.reservedSmem.offset0,0x4
